	.headerflags	@"EF_CUDA_TEXMODE_UNIFIED EF_CUDA_64BIT_ADDRESS EF_CUDA_ACCELERATORS EF_CUDA_SM90 EF_CUDA_VIRTUAL_SM(EF_CUDA_SM90)"
	.elftype	@"ET_EXEC"


//--------------------- .nv.info                  --------------------------
	.section	.nv.info,"",@"SHT_CUDA_INFO"
	.align	4


	//----- nvinfo : EIATTR_REGCOUNT
	.align		4
        /*0000*/ 	.byte	0x04, 0x2f
        /*0002*/ 	.short	(.L_1 - .L_0)
	.align		4
.L_0:
        /*0004*/ 	.word	index@(triton_poi_fused_clone_21)
        /*0008*/ 	.word	0x0000000d


	//----- nvinfo : EIATTR_MIN_STACK_SIZE
	.align		4
.L_1:
        /*000c*/ 	.byte	0x04, 0x12
        /*000e*/ 	.short	(.L_3 - .L_2)
	.align		4
.L_2:
        /*0010*/ 	.word	index@(triton_poi_fused_clone_21)
        /*0014*/ 	.word	0x00000000


	//----- nvinfo : EIATTR_FRAME_SIZE
	.align		4
.L_3:
        /*0018*/ 	.byte	0x04, 0x11
        /*001a*/ 	.short	(.L_5 - .L_4)
	.align		4
.L_4:
        /*001c*/ 	.word	index@(triton_poi_fused_clone_21)
        /*0020*/ 	.word	0x00000000


	//----- nvinfo : EIATTR_MIN_STACK_SIZE
	.align		4
.L_5:
        /*0024*/ 	.byte	0x04, 0x12
        /*0026*/ 	.short	(.L_7 - .L_6)
	.align		4
.L_6:
        /*0028*/ 	.word	index@(triton_poi_fused_clone_21)
        /*002c*/ 	.word	0x00000000
.L_7:


//--------------------- .nv.info.triton_poi_fused_clone_21 --------------------------
	.section	.nv.info.triton_poi_fused_clone_21,"",@"SHT_CUDA_INFO"
	.sectionflags	@""
	.align	4


	//----- nvinfo : EIATTR_CUDA_API_VERSION
	.align		4
        /*0000*/ 	.byte	0x04, 0x37
        /*0002*/ 	.short	(.L_9 - .L_8)
.L_8:
        /*0004*/ 	.word	0x0000007c


	//----- nvinfo : EIATTR_KPARAM_INFO
	.align		4
.L_9:
        /*0008*/ 	.byte	0x04, 0x17
        /*000a*/ 	.short	(.L_11 - .L_10)
.L_10:
        /*000c*/ 	.word	0x00000000
        /*0010*/ 	.short	0x0002
        /*0012*/ 	.short	0x0010
        /*0014*/ 	.byte	0x00, 0xf0, 0x11, 0x00


	//----- nvinfo : EIATTR_KPARAM_INFO
	.align		4
.L_11:
        /*0018*/ 	.byte	0x04, 0x17
        /*001a*/ 	.short	(.L_13 - .L_12)
.L_12:
        /*001c*/ 	.word	0x00000000
        /*0020*/ 	.short	0x0001
        /*0022*/ 	.short	0x0008
        /*0024*/ 	.byte	0x00, 0xf4, 0x21, 0x00


	//----- nvinfo : EIATTR_KPARAM_INFO
	.align		4
.L_13:
        /*0028*/ 	.byte	0x04, 0x17
        /*002a*/ 	.short	(.L_15 - .L_14)
.L_14:
        /*002c*/ 	.word	0x00000000
        /*0030*/ 	.short	0x0000
        /*0032*/ 	.short	0x0000
        /*0034*/ 	.byte	0x00, 0xf4, 0x21, 0x00


	//----- nvinfo : EIATTR_SPARSE_MMA_MASK
	.align		4
.L_15:
        /*0038*/ 	.byte	0x03, 0x50
        /*003a*/ 	.short	0x0000


	//----- nvinfo : EIATTR_MAXREG_COUNT
	.align		4
        /*003c*/ 	.byte	0x03, 0x1b
        /*003e*/ 	.short	0x00ff


	//----- nvinfo : EIATTR_EXIT_INSTR_OFFSETS
	.align		4
        /*0040*/ 	.byte	0x04, 0x1c
        /*0042*/ 	.short	(.L_17 - .L_16)


	//   ....[0]....
.L_16:
        /*0044*/ 	.word	0x00000230


	//----- nvinfo : EIATTR_REQNTID
	.align		4
.L_17:
        /*0048*/ 	.byte	0x04, 0x10
        /*004a*/ 	.short	(.L_19 - .L_18)
.L_18:
        /*004c*/ 	.word	0x00000080
        /*0050*/ 	.word	0x00000001
        /*0054*/ 	.word	0x00000001


	//----- nvinfo : EIATTR_CBANK_PARAM_SIZE
	.align		4
.L_19:
        /*0058*/ 	.byte	0x03, 0x19
        /*005a*/ 	.short	0x0014


	//----- nvinfo : EIATTR_PARAM_CBANK
	.align		4
        /*005c*/ 	.byte	0x04, 0x0a
        /*005e*/ 	.short	(.L_21 - .L_20)
	.align		4
.L_20:
        /*0060*/ 	.word	index@(.nv.constant0.triton_poi_fused_clone_21)
        /*0064*/ 	.short	0x0210
        /*0066*/ 	.short	0x0014


	//----- nvinfo : EIATTR_SW_WAR
	.align		4
.L_21:
        /*0068*/ 	.byte	0x04, 0x36
        /*006a*/ 	.short	(.L_23 - .L_22)
.L_22:
        /*006c*/ 	.word	0x00000008
.L_23:


//--------------------- .nv.callgraph             --------------------------
	.section	.nv.callgraph,"",@"SHT_CUDA_CALLGRAPH"
	.align	4
	.sectionentsize	8
	.align		4
        /*0000*/ 	.word	0x00000000
	.align		4
        /*0004*/ 	.word	0xffffffff
	.align		4
        /*0008*/ 	.word	0x00000000
	.align		4
        /*000c*/ 	.word	0xfffffffe
	.align		4
        /*0010*/ 	.word	0x00000000
	.align		4
        /*0014*/ 	.word	0xfffffffd
	.align		4
        /*0018*/ 	.word	0x00000000
	.align		4
        /*001c*/ 	.word	0xfffffffc


//--------------------- .text.triton_poi_fused_clone_21 --------------------------
	.section	.text.triton_poi_fused_clone_21,"ax",@progbits
	.align	128
        .global         triton_poi_fused_clone_21
        .type           triton_poi_fused_clone_21,@function
        .size           triton_poi_fused_clone_21,(.L_x_1 - triton_poi_fused_clone_21)
        .other          triton_poi_fused_clone_21,@"STO_CUDA_ENTRY STV_DEFAULT"
triton_poi_fused_clone_21:
.text.triton_poi_fused_clone_21:
[----:B------:R-:W-:Y:S01]  /*0000*/  LDC R1, c[0x0][0x28] ;  /* 0x00000a00ff017b82 */ /* 0x000fe20000000800 */
[----:B------:R-:W1:Y:S01]  /*0010*/  S2R R0, SR_TID.X ;  /* 0x0000000000007919 */ /* 0x000e620000002100 */
[----:B------:R-:W-:Y:S01]  /*0020*/  ULDC.64 UR4, c[0x0][0x208] ;  /* 0x0000820000047ab9 */ /* 0x000fe20000000a00 */
[----:B------:R-:W2:Y:S01]  /*0030*/  S2R R3, SR_CTAID.X ;  /* 0x0000000000037919 */ /* 0x000ea20000002500 */
[----:B-1----:R-:W-:Y:S01]  /*0040*/  IMAD.SHL.U32 R0, R0, 0x2, RZ ;  /* 0x0000000200007824 */ /* 0x002fe200078e00ff */
[----:B--2---:R-:W-:-:S04]  /*0050*/  SHF.R.S32.HI R7, RZ, 0x17, R3 ;  /* 0x00000017ff077819 */ /* 0x004fc80000011403 */
[----:B------:R-:W-:Y:S02]  /*0060*/  LOP3.LUT R0, R0, 0xfe, RZ, 0xc0, !PT ;  /* 0x000000fe00007812 */ /* 0x000fe400078ec0ff */
[----:B------:R-:W-:-:S03]  /*0070*/  SGXT R7, R7, 0x1 ;  /* 0x000000010707781a */ /* 0x000fc60000000200 */
[----:B------:R-:W-:-:S05]  /*0080*/  IMAD R0, R3, 0x100, R0 ;  /* 0x0000010003007824 */ /* 0x000fca00078e0200 */
[----:B------:R-:W-:Y:S02]  /*0090*/  SHF.R.S32.HI R3, RZ, 0x1f, R0 ;  /* 0x0000001fff037819 */ /* 0x000fe40000011400 */
[-C--:B------:R-:W-:Y:S02]  /*00a0*/  LEA.HI R4, R7, R0.reuse, RZ, 0xc ;  /* 0x0000000007047211 */ /* 0x080fe400078f60ff */
[----:B------:R-:W-:Y:S02]  /*00b0*/  LEA.HI R5, R3, R0, RZ, 0x6 ;  /* 0x0000000003057211 */ /* 0x000fe400078f30ff */
[----:B------:R-:W1:Y:S01]  /*00c0*/  LDC.64 R2, c[0x0][0x210] ;  /* 0x00008400ff027b82 */ /* 0x000e620000000a00 */
[----:B------:R-:W-:Y:S01]  /*00d0*/  IMAD.SHL.U32 R9, R4, 0x4, RZ ;  /* 0x0000000404097824 */ /* 0x000fe200078e00ff */
[----:B------:R-:W-:Y:S01]  /*00e0*/  SHF.R.S32.HI R6, RZ, 0x6, R5 ;  /* 0x00000006ff067819 */ /* 0x000fe20000011405 */
[----:B------:R-:W-:Y:S01]  /*00f0*/  VIADD R4, R0, 0x1 ;  /* 0x0000000100047836 */ /* 0x000fe20000000000 */
[----:B------:R-:W-:-:S02]  /*0100*/  LOP3.LUT R5, R5, 0xffffffc0, RZ, 0xc0, !PT ;  /* 0xffffffc005057812 */ /* 0x000fc400078ec0ff */
[----:B------:R-:W-:Y:S02]  /*0110*/  LEA.HI R8, R6, R6, RZ, 0x6 ;  /* 0x0000000606087211 */ /* 0x000fe400078f30ff */
[----:B------:R-:W-:Y:S02]  /*0120*/  LOP3.LUT R10, R9, 0xffffc000, RZ, 0xc0, !PT ;  /* 0xffffc000090a7812 */ /* 0x000fe400078ec0ff */
[----:B------:R-:W-:Y:S02]  /*0130*/  LEA.HI R7, R7, R4, RZ, 0x6 ;  /* 0x0000000407077211 */ /* 0x000fe400078f30ff */
[----:B------:R-:W-:Y:S02]  /*0140*/  LOP3.LUT R9, R8, 0x1ffffc0, RZ, 0xc0, !PT ;  /* 0x01ffffc008097812 */ /* 0x000fe400078ec0ff */
[----:B------:R-:W-:Y:S02]  /*0150*/  LOP3.LUT R10, R10, 0x993, RZ, 0xfc, !PT ;  /* 0x000009930a0a7812 */ /* 0x000fe400078efcff */
[----:B------:R-:W-:Y:S01]  /*0160*/  LOP3.LUT R7, R7, 0xffffffc0, RZ, 0xc0, !PT ;  /* 0xffffffc007077812 */ /* 0x000fe200078ec0ff */
[----:B------:R-:W-:Y:S01]  /*0170*/  IMAD.IADD R9, R6, 0x1, -R9 ;  /* 0x0000000106097824 */ /* 0x000fe200078e0a09 */
[----:B------:R-:W-:-:S02]  /*0180*/  IADD3 R6, R10, R0, -R5 ;  /* 0x000000000a067210 */ /* 0x000fc40007ffe805 */
[----:B------:R-:W-:-:S03]  /*0190*/  IADD3 R4, R10, R4, -R7 ;  /* 0x000000040a047210 */ /* 0x000fc60007ffe807 */
[C---:B------:R-:W-:Y:S02]  /*01a0*/  IMAD R5, R9.reuse, 0x80, R6 ;  /* 0x0000008009057824 */ /* 0x040fe400078e0206 */
[----:B------:R-:W-:Y:S01]  /*01b0*/  IMAD R9, R9, 0x80, R4 ;  /* 0x0000008009097824 */ /* 0x000fe200078e0204 */
[----:B------:R-:W2:Y:S01]  /*01c0*/  LDC.64 R6, c[0x0][0x218] ;  /* 0x00008600ff067b82 */ /* 0x000ea20000000a00 */
[----:B-1----:R-:W-:-:S04]  /*01d0*/  IMAD.WIDE R4, R5, 0x4, R2 ;  /* 0x0000000405047825 */ /* 0x002fc800078e0202 */
[----:B------:R-:W-:Y:S01]  /*01e0*/  IMAD.WIDE R2, R9, 0x4, R2 ;  /* 0x0000000409027825 */ /* 0x000fe200078e0202 */
[----:B------:R-:W3:Y:S04]  /*01f0*/  LDG.E R8, desc[UR4][R4.64] ;  /* 0x0000000404087981 */ /* 0x000ee8000c1e1900 */
[----:B------:R-:W3:Y:S01]  /*0200*/  LDG.E R9, desc[UR4][R2.64] ;  /* 0x0000000402097981 */ /* 0x000ee2000c1e1900 */
[----:B--2---:R-:W-:-:S05]  /*0210*/  IMAD.WIDE R6, R0, 0x4, R6 ;  /* 0x0000000400067825 */ /* 0x004fca00078e0206 */
[----:B---3--:R-:W-:Y:S01]  /*0220*/  STG.E.64 desc[UR4][R6.64], R8 ;  /* 0x0000000806007986 */ /* 0x008fe2000c101b04 */
[----:B------:R-:W-:Y:S05]  /*0230*/  EXIT ;  /* 0x000000000000794d */ /* 0x000fea0003800000 */
.L_x_0:
[----:B------:R-:W-:-:S00]  /*0240*/  BRA `(.L_x_0) ;  /* 0xfffffffc00fc7947 */ /* 0x000fc0000383ffff */
[----:B------:R-:W-:-:S00]  /*0250*/  NOP ;  /* 0x0000000000007918 */ /* 0x000fc00000000000 */
        /* <DEDUP_REMOVED lines=10> */
.L_x_1:


//--------------------- .nv.constant0.triton_poi_fused_clone_21 --------------------------
	.section	.nv.constant0.triton_poi_fused_clone_21,"a",@progbits
	.sectionflags	@""
	.align	4
.nv.constant0.triton_poi_fused_clone_21:
	.zero		548
